//
// Generated by NVIDIA NVVM Compiler
//
// Compiler Build ID: CL-36424714
// Cuda compilation tools, release 13.0, V13.0.88
// Based on NVVM 20.0.0
//

.version 9.0
.target sm_100
.address_size 64

	// .globl	_Z12relax_kernelPKmPmiPi

.visible .entry _Z12relax_kernelPKmPmiPi(
	.param .u64 .ptr .align 1 _Z12relax_kernelPKmPmiPi_param_0,
	.param .u64 .ptr .align 1 _Z12relax_kernelPKmPmiPi_param_1,
	.param .u32 _Z12relax_kernelPKmPmiPi_param_2,
	.param .u64 .ptr .align 1 _Z12relax_kernelPKmPmiPi_param_3
)
{
	.reg .pred 	%p<6>;
	.reg .b32 	%r<8>;
	.reg .b64 	%rd<22>;

	ld.param.u64 	%rd9, [_Z12relax_kernelPKmPmiPi_param_0];
	ld.param.u64 	%rd11, [_Z12relax_kernelPKmPmiPi_param_1];
	ld.param.u32 	%r2, [_Z12relax_kernelPKmPmiPi_param_2];
	ld.param.u64 	%rd10, [_Z12relax_kernelPKmPmiPi_param_3];
	cvta.to.global.u64 	%rd1, %rd11;
	mov.u32 	%r3, %ctaid.x;
	mov.u32 	%r4, %ntid.x;
	mov.u32 	%r5, %tid.x;
	mad.lo.s32 	%r1, %r3, %r4, %r5;
	setp.ge.s32 	%p1, %r1, %r2;
	@%p1 bra 	$L__BB0_6;
	cvta.to.global.u64 	%rd12, %rd9;
	mul.lo.s32 	%r6, %r1, 3;
	mul.wide.s32 	%rd13, %r6, 8;
	add.s64 	%rd2, %rd12, %rd13;
	ld.global.nc.u64 	%rd14, [%rd2];
	shl.b64 	%rd15, %rd14, 3;
	add.s64 	%rd16, %rd1, %rd15;
	ld.global.u64 	%rd3, [%rd16];
	setp.eq.s64 	%p2, %rd3, 9223372036854775807;
	@%p2 bra 	$L__BB0_6;
	ld.global.nc.u64 	%rd17, [%rd2+8];
	ld.global.nc.u64 	%rd18, [%rd2+16];
	add.s64 	%rd4, %rd18, %rd3;
	shl.b64 	%rd19, %rd17, 3;
	add.s64 	%rd5, %rd1, %rd19;
	ld.global.u64 	%rd21, [%rd5];
	setp.ge.u64 	%p3, %rd4, %rd21;
	@%p3 bra 	$L__BB0_6;
$L__BB0_3:
	setp.le.u64 	%p4, %rd21, %rd4;
	@%p4 bra 	$L__BB0_5;
	atom.relaxed.global.cas.b64 	%rd8, [%rd5], %rd21, %rd4;
	setp.ne.s64 	%p5, %rd8, %rd21;
	mov.u64 	%rd21, %rd8;
	@%p5 bra 	$L__BB0_3;
$L__BB0_5:
	cvta.to.global.u64 	%rd20, %rd10;
	atom.global.exch.b32 	%r7, [%rd20], 1;
$L__BB0_6:
	ret;

}


// ===== COMPILED SASS (sm_100) =====

	.target	sm_100

	.elftype	@"ET_EXEC"


//--------------------- .note.nv.tkinfo           --------------------------
	.section	.note.nv.tkinfo,"",@"SHT_NOTE"
	.sectionflags	@"SHF_NOTE_NV_TKINFO"
	.tkinfo
        /*0018*/ 	.word	0x00000002
        /*0030*/ 	.string	""
        /*0030*/ 	.string	"ptxas"
        /*0030*/ 	.string	"Cuda compilation tools, release 13.0, V13.0.88"
        /*0030*/ 	.string	"Build cuda_13.0.r13.0/compiler.36424714_0"
        /*0030*/ 	.string	"-arch sm_100 -m 64 "



//--------------------- .note.nv.cuinfo           --------------------------
	.section	.note.nv.cuinfo,"",@"SHT_NOTE"
	.sectionflags	@"SHF_NOTE_NV_CUINFO"
        /*0018*/ 	.short	0x0002
        /*001a*/ 	.short	0x0064
        /*001c*/ 	.short	0x0082
	.zero		2


//--------------------- .nv.info                  --------------------------
	.section	.nv.info,"",@"SHT_CUDA_INFO"
	.align	4


	//----- nvinfo : EIATTR_REGCOUNT
	.align		4
        /*0000*/ 	.byte	0x04, 0x2f
        /*0002*/ 	.short	(.L_1 - .L_0)
	.align		4
.L_0:
        /*0004*/ 	.word	index@(_Z12relax_kernelPKmPmiPi)
        /*0008*/ 	.word	0x00000010


	//----- nvinfo : EIATTR_FRAME_SIZE
	.align		4
.L_1:
        /*000c*/ 	.byte	0x04, 0x11
        /*000e*/ 	.short	(.L_3 - .L_2)
	.align		4
.L_2:
        /*0010*/ 	.word	index@(_Z12relax_kernelPKmPmiPi)
        /*0014*/ 	.word	0x00000000


	//----- nvinfo : EIATTR_MIN_STACK_SIZE
	.align		4
.L_3:
        /*0018*/ 	.byte	0x04, 0x12
        /*001a*/ 	.short	(.L_5 - .L_4)
	.align		4
.L_4:
        /*001c*/ 	.word	index@(_Z12relax_kernelPKmPmiPi)
        /*0020*/ 	.word	0x00000000
.L_5:


//--------------------- .nv.compat                --------------------------
	.section	.nv.compat,"",@"SHT_CUDA_COMPAT_INFO"
	.align	4
        /*0000*/ 	.byte	0x02, 0x09, 0x00, 0x00, 0x02, 0x02, 0x01, 0x00, 0x02, 0x05, 0x05, 0x00, 0x03, 0x07, 0x01, 0x01
        /*0010*/ 	.byte	0x02, 0x03, 0x00, 0x00, 0x02, 0x06, 0x01, 0x00, 0x04, 0x0b, 0x08, 0x00, 0x09, 0x00, 0x00, 0x00
        /*0020*/ 	.byte	0x00, 0x00, 0x00, 0x00


//--------------------- .nv.info._Z12relax_kernelPKmPmiPi --------------------------
	.section	.nv.info._Z12relax_kernelPKmPmiPi,"",@"SHT_CUDA_INFO"
	.sectionflags	@""
	.align	4


	//----- nvinfo : EIATTR_CUDA_API_VERSION
	.align		4
        /*0000*/ 	.byte	0x04, 0x37
        /*0002*/ 	.short	(.L_7 - .L_6)
.L_6:
        /*0004*/ 	.word	0x00000082


	//----- nvinfo : EIATTR_KPARAM_INFO
	.align		4
.L_7:
        /*0008*/ 	.byte	0x04, 0x17
        /*000a*/ 	.short	(.L_9 - .L_8)
.L_8:
        /*000c*/ 	.word	0x00000000
        /*0010*/ 	.short	0x0003
        /*0012*/ 	.short	0x0018
        /*0014*/ 	.byte	0x00, 0xf5, 0x21, 0x00


	//----- nvinfo : EIATTR_KPARAM_INFO
	.align		4
.L_9:
        /*0018*/ 	.byte	0x04, 0x17
        /*001a*/ 	.short	(.L_11 - .L_10)
.L_10:
        /*001c*/ 	.word	0x00000000
        /*0020*/ 	.short	0x0002
        /*0022*/ 	.short	0x0010
        /*0024*/ 	.byte	0x00, 0xf0, 0x11, 0x00


	//----- nvinfo : EIATTR_KPARAM_INFO
	.align		4
.L_11:
        /*0028*/ 	.byte	0x04, 0x17
        /*002a*/ 	.short	(.L_13 - .L_12)
.L_12:
        /*002c*/ 	.word	0x00000000
        /*0030*/ 	.short	0x0001
        /*0032*/ 	.short	0x0008
        /*0034*/ 	.byte	0x00, 0xf5, 0x21, 0x00


	//----- nvinfo : EIATTR_KPARAM_INFO
	.align		4
.L_13:
        /*0038*/ 	.byte	0x04, 0x17
        /*003a*/ 	.short	(.L_15 - .L_14)
.L_14:
        /*003c*/ 	.word	0x00000000
        /*0040*/ 	.short	0x0000
        /*0042*/ 	.short	0x0000
        /*0044*/ 	.byte	0x00, 0xf5, 0x21, 0x00


	//----- nvinfo : EIATTR_SPARSE_MMA_MASK
	.align		4
.L_15:
        /*0048*/ 	.byte	0x03, 0x50
        /*004a*/ 	.short	0x0000


	//----- nvinfo : EIATTR_MAXREG_COUNT
	.align		4
        /*004c*/ 	.byte	0x03, 0x1b
        /*004e*/ 	.short	0x00ff


	//----- nvinfo : EIATTR_MERCURY_ISA_VERSION
	.align		4
        /*0050*/ 	.byte	0x03, 0x5f
        /*0052*/ 	.short	0x0101


	//----- nvinfo : EIATTR_VRC_CTA_INIT_COUNT
	.align		4
        /*0054*/ 	.byte	0x02, 0x4a
	.zero		1
	.zero		1


	//----- nvinfo : EIATTR_EXIT_INSTR_OFFSETS
	.align		4
        /*0058*/ 	.byte	0x04, 0x1c
        /*005a*/ 	.short	(.L_17 - .L_16)


	//   ....[0]....
.L_16:
        /*005c*/ 	.word	0x00000070


	//   ....[1]....
        /*0060*/ 	.word	0x00000130


	//   ....[2]....
        /*0064*/ 	.word	0x000001d0


	//   ....[3]....
        /*0068*/ 	.word	0x00000310


	//----- nvinfo : EIATTR_CRS_STACK_SIZE
	.align		4
.L_17:
        /*006c*/ 	.byte	0x04, 0x1e
        /*006e*/ 	.short	(.L_19 - .L_18)
.L_18:
        /*0070*/ 	.word	0x00000000


	//----- nvinfo : EIATTR_CBANK_PARAM_SIZE
	.align		4
.L_19:
        /*0074*/ 	.byte	0x03, 0x19
        /*0076*/ 	.short	0x0020


	//----- nvinfo : EIATTR_PARAM_CBANK
	.align		4
        /*0078*/ 	.byte	0x04, 0x0a
        /*007a*/ 	.short	(.L_21 - .L_20)
	.align		4
.L_20:
        /*007c*/ 	.word	index@(.nv.constant0._Z12relax_kernelPKmPmiPi)
        /*0080*/ 	.short	0x0380
        /*0082*/ 	.short	0x0020


	//----- nvinfo : EIATTR_SW_WAR
	.align		4
.L_21:
        /*0084*/ 	.byte	0x04, 0x36
        /*0086*/ 	.short	(.L_23 - .L_22)
.L_22:
        /*0088*/ 	.word	0x00000008
.L_23:


//--------------------- .nv.callgraph             --------------------------
	.section	.nv.callgraph,"",@"SHT_CUDA_CALLGRAPH"
	.align	4
	.sectionentsize	8
	.align		4
        /*0000*/ 	.word	0x00000000
	.align		4
        /*0004*/ 	.word	0xffffffff
	.align		4
        /*0008*/ 	.word	0x00000000
	.align		4
        /*000c*/ 	.word	0xfffffffe
	.align		4
        /*0010*/ 	.word	0x00000000
	.align		4
        /*0014*/ 	.word	0xfffffffd
	.align		4
        /*0018*/ 	.word	0x00000000
	.align		4
        /*001c*/ 	.word	0xfffffffc


//--------------------- .text._Z12relax_kernelPKmPmiPi --------------------------
	.section	.text._Z12relax_kernelPKmPmiPi,"ax",@progbits
	.align	128
        .global         _Z12relax_kernelPKmPmiPi
        .type           _Z12relax_kernelPKmPmiPi,@function
        .size           _Z12relax_kernelPKmPmiPi,(.L_x_4 - _Z12relax_kernelPKmPmiPi)
        .other          _Z12relax_kernelPKmPmiPi,@"STO_CUDA_ENTRY STV_DEFAULT"
_Z12relax_kernelPKmPmiPi:
.text._Z12relax_kernelPKmPmiPi:
[----:B------:R-:W-:Y:S01]  /*0000*/  LDC R1, c[0x0][0x37c] ;  /* 0x0000df00ff017b82 */ /* 0x000fe20000000800 */
[----:B------:R-:W0:Y:S07]  /*0010*/  S2R R3, SR_TID.X ;  /* 0x0000000000037919 */ /* 0x000e2e0000002100 */
[----:B------:R-:W0:Y:S01]  /*0020*/  S2UR UR4, SR_CTAID.X ;  /* 0x00000000000479c3 */ /* 0x000e220000002500 */
[----:B------:R-:W1:Y:S07]  /*0030*/  LDCU UR5, c[0x0][0x390] ;  /* 0x00007200ff0577ac */ /* 0x000e6e0008000800 */
[----:B------:R-:W0:Y:S02]  /*0040*/  LDC R0, c[0x0][0x360] ;  /* 0x0000d800ff007b82 */ /* 0x000e240000000800 */
[----:B0-----:R-:W-:-:S05]  /*0050*/  IMAD R0, R0, UR4, R3 ;  /* 0x0000000400007c24 */ /* 0x001fca000f8e0203 */
[----:B-1----:R-:W-:-:S13]  /*0060*/  ISETP.GE.AND P0, PT, R0, UR5, PT ;  /* 0x0000000500007c0c */ /* 0x002fda000bf06270 */
[----:B------:R-:W-:Y:S05]  /*0070*/  @P0 EXIT ;  /* 0x000000000000094d */ /* 0x000fea0003800000 */
[----:B------:R-:W0:Y:S01]  /*0080*/  LDC.64 R2, c[0x0][0x380] ;  /* 0x0000e000ff027b82 */ /* 0x000e220000000a00 */
[----:B------:R-:W1:Y:S01]  /*0090*/  LDCU.64 UR4, c[0x0][0x358] ;  /* 0x00006b00ff0477ac */ /* 0x000e620008000a00 */
[----:B------:R-:W-:Y:S01]  /*00a0*/  IMAD R5, R0, 0x3, RZ ;  /* 0x0000000300057824 */ /* 0x000fe200078e02ff */
[----:B------:R-:W2:Y:S03]  /*00b0*/  LDCU.64 UR6, c[0x0][0x388] ;  /* 0x00007100ff0677ac */ /* 0x000ea60008000a00 */
[----:B0-----:R-:W-:-:S05]  /*00c0*/  IMAD.WIDE R2, R5, 0x8, R2 ;  /* 0x0000000805027825 */ /* 0x001fca00078e0202 */
[----:B-1----:R-:W2:Y:S02]  /*00d0*/  LDG.E.64.CONSTANT R6, desc[UR4][R2.64] ;  /* 0x0000000402067981 */ /* 0x002ea4000c1e9b00 */
[----:B--2---:R-:W-:-:S04]  /*00e0*/  LEA R4, P0, R6, UR6, 0x3 ;  /* 0x0000000606047c11 */ /* 0x004fc8000f8018ff */
[----:B------:R-:W-:-:S06]  /*00f0*/  LEA.HI.X R5, R6, UR7, R7, 0x3, P0 ;  /* 0x0000000706057c11 */ /* 0x000fcc00080f1c07 */
[----:B------:R-:W2:Y:S02]  /*0100*/  LDG.E.64 R4, desc[UR4][R4.64] ;  /* 0x0000000404047981 */ /* 0x000ea4000c1e1b00 */
[----:B--2---:R-:W-:-:S04]  /*0110*/  ISETP.NE.U32.AND P0, PT, R4, -0x1, PT ;  /* 0xffffffff0400780c */ /* 0x004fc80003f05070 */
[----:B------:R-:W-:-:S13]  /*0120*/  ISETP.NE.AND.EX P0, PT, R5, 0x7fffffff, PT, P0 ;  /* 0x7fffffff0500780c */ /* 0x000fda0003f05300 */
[----:B------:R-:W-:Y:S05]  /*0130*/  @!P0 EXIT ;  /* 0x000000000000894d */ /* 0x000fea0003800000 */
[----:B------:R-:W2:Y:S02]  /*0140*/  LDG.E.64.CONSTANT R6, desc[UR4][R2.64+0x8] ;  /* 0x0000080402067981 */ /* 0x000ea4000c1e9b00 */
[----:B--2---:R-:W-:-:S04]  /*0150*/  LEA R8, P0, R6, UR6, 0x3 ;  /* 0x0000000606087c11 */ /* 0x004fc8000f8018ff */
[----:B------:R-:W-:Y:S02]  /*0160*/  LEA.HI.X R9, R6, UR7, R7, 0x3, P0 ;  /* 0x0000000706097c11 */ /* 0x000fe400080f1c07 */
[----:B------:R-:W2:Y:S04]  /*0170*/  LDG.E.64.CONSTANT R6, desc[UR4][R2.64+0x10] ;  /* 0x0000100402067981 */ /* 0x000ea8000c1e9b00 */
[----:B------:R-:W3:Y:S01]  /*0180*/  LDG.E.64 R12, desc[UR4][R8.64] ;  /* 0x00000004080c7981 */ /* 0x000ee2000c1e1b00 */
[----:B--2---:R-:W-:-:S05]  /*0190*/  IADD3 R6, P0, PT, R4, R6, RZ ;  /* 0x0000000604067210 */ /* 0x004fca0007f1e0ff */
[----:B------:R-:W-:Y:S01]  /*01a0*/  IMAD.X R7, R5, 0x1, R7, P0 ;  /* 0x0000000105077824 */ /* 0x000fe200000e0607 */
[----:B---3--:R-:W-:-:S04]  /*01b0*/  ISETP.GE.U32.AND P0, PT, R6, R12, PT ;  /* 0x0000000c0600720c */ /* 0x008fc80003f06070 */
[----:B------:R-:W-:-:S13]  /*01c0*/  ISETP.GE.U32.AND.EX P0, PT, R7, R13, PT, P0 ;  /* 0x0000000d0700720c */ /* 0x000fda0003f06100 */
[----:B------:R-:W-:Y:S05]  /*01d0*/  @P0 EXIT ;  /* 0x000000000000094d */ /* 0x000fea0003800000 */
[----:B------:R-:W-:Y:S01]  /*01e0*/  BSSY B0, `(.L_x_0) ;  /* 0x000000f000007945 */ /* 0x000fe20003800000 */
[----:B------:R-:W-:Y:S02]  /*01f0*/  IMAD.MOV.U32 R11, RZ, RZ, R12 ;  /* 0x000000ffff0b7224 */ /* 0x000fe400078e000c */
[----:B------:R-:W-:-:S07]  /*0200*/  IMAD.MOV.U32 R0, RZ, RZ, R13 ;  /* 0x000000ffff007224 */ /* 0x000fce00078e000d */
.L_x_2:
[----:B------:R-:W-:Y:S01]  /*0210*/  ISETP.GT.U32.AND P0, PT, R11, R6, PT ;  /* 0x000000060b00720c */ /* 0x000fe20003f04070 */
[----:B------:R-:W-:Y:S05]  /*0220*/  YIELD ;  /* 0x0000000000007946 */ /* 0x000fea0003800000 */
[----:B------:R-:W-:-:S13]  /*0230*/  ISETP.GT.U32.AND.EX P0, PT, R0, R7, PT, P0 ;  /* 0x000000070000720c */ /* 0x000fda0003f04100 */
[----:B------:R-:W-:Y:S05]  /*0240*/  @!P0 BRA `(.L_x_1) ;  /* 0x0000000000208947 */ /* 0x000fea0003800000 */
[----:B------:R-:W-:Y:S02]  /*0250*/  IMAD.MOV.U32 R4, RZ, RZ, R11 ;  /* 0x000000ffff047224 */ /* 0x000fe400078e000b */
[----:B------:R-:W-:-:S05]  /*0260*/  IMAD.MOV.U32 R5, RZ, RZ, R0 ;  /* 0x000000ffff057224 */ /* 0x000fca00078e0000 */
[----:B------:R-:W2:Y:S02]  /*0270*/  ATOMG.E.CAS.64.STRONG.GPU PT, R2, [R8], R4, R6 ;  /* 0x00000004080273a9 */ /* 0x000ea400001ee506 */
[----:B--2---:R-:W-:Y:S01]  /*0280*/  ISETP.NE.U32.AND P0, PT, R2, R11, PT ;  /* 0x0000000b0200720c */ /* 0x004fe20003f05070 */
[----:B------:R-:W-:-:S03]  /*0290*/  IMAD.MOV.U32 R11, RZ, RZ, R2 ;  /* 0x000000ffff0b7224 */ /* 0x000fc600078e0002 */
[----:B------:R-:W-:Y:S01]  /*02a0*/  ISETP.NE.AND.EX P0, PT, R3, R0, PT, P0 ;  /* 0x000000000300720c */ /* 0x000fe20003f05300 */
[----:B------:R-:W-:-:S12]  /*02b0*/  IMAD.MOV.U32 R0, RZ, RZ, R3 ;  /* 0x000000ffff007224 */ /* 0x000fd800078e0003 */
[----:B------:R-:W-:Y:S05]  /*02c0*/  @P0 BRA `(.L_x_2) ;  /* 0xfffffffc00d00947 */ /* 0x000fea000383ffff */
.L_x_1:
[----:B------:R-:W-:Y:S05]  /*02d0*/  BSYNC B0 ;  /* 0x0000000000007941 */ /* 0x000fea0003800000 */
.L_x_0:
[----:B------:R-:W0:Y:S01]  /*02e0*/  LDC.64 R2, c[0x0][0x398] ;  /* 0x0000e600ff027b82 */ /* 0x000e220000000a00 */
[----:B------:R-:W-:-:S05]  /*02f0*/  IMAD.MOV.U32 R5, RZ, RZ, 0x1 ;  /* 0x00000001ff057424 */ /* 0x000fca00078e00ff */
[----:B0-----:R-:W-:Y:S01]  /*0300*/  ATOMG.E.EXCH.STRONG.GPU PT, RZ, desc[UR4][R2.64], R5 ;  /* 0x8000000502ff79a8 */ /* 0x001fe2000c1ef104 */
[----:B------:R-:W-:Y:S05]  /*0310*/  EXIT ;  /* 0x000000000000794d */ /* 0x000fea0003800000 */
.L_x_3:
[----:B------:R-:W-:-:S00]  /*0320*/  BRA `(.L_x_3) ;  /* 0xfffffffc00fc7947 */ /* 0x000fc0000383ffff */
[----:B------:R-:W-:-:S00]  /*0330*/  NOP ;  /* 0x0000000000007918 */ /* 0x000fc00000000000 */
        /* <DEDUP_REMOVED lines=12> */
.L_x_4:


//--------------------- .nv.shared.reserved.0     --------------------------
	.section	.nv.shared.reserved.0,"aw",@nobits
	.weak		__nv_reservedSMEM_offset_0_alias
	.size		__nv_reservedSMEM_offset_0_alias, 0, 64
	.other		__nv_reservedSMEM_offset_0_alias,@"STO_CUDA_RESERVED_SHARED STV_DEFAULT"
__nv_reservedSMEM_offset_0_alias:
	.zero		0
	.zero		64


//--------------------- .nv.constant0._Z12relax_kernelPKmPmiPi --------------------------
	.section	.nv.constant0._Z12relax_kernelPKmPmiPi,"a",@progbits
	.sectionflags	@""
	.align	4
.nv.constant0._Z12relax_kernelPKmPmiPi:
	.zero		928


//--------------------- SYMBOLS --------------------------

	.type		.nv.reservedSmem.offset0,@object
	.size		.nv.reservedSmem.offset0,0x4
